	.headerflags	@"EF_CUDA_TEXMODE_UNIFIED EF_CUDA_64BIT_ADDRESS EF_CUDA_ACCELERATORS EF_CUDA_SM90 EF_CUDA_VIRTUAL_SM(EF_CUDA_SM90)"
	.elftype	@"ET_EXEC"


//--------------------- .nv.info                  --------------------------
	.section	.nv.info,"",@"SHT_CUDA_INFO"
	.align	4


	//----- nvinfo : EIATTR_REGCOUNT
	.align		4
        /*0000*/ 	.byte	0x04, 0x2f
        /*0002*/ 	.short	(.L_3 - .L_2)
	.align		4
.L_2:
        /*0004*/ 	.word	index@(triton_poi_fused__native_batch_norm_legit_no_training_convolution_relu_5)
        /*0008*/ 	.word	0x00000020


	//----- nvinfo : EIATTR_MIN_STACK_SIZE
	.align		4
.L_3:
        /*000c*/ 	.byte	0x04, 0x12
        /*000e*/ 	.short	(.L_5 - .L_4)
	.align		4
.L_4:
        /*0010*/ 	.word	index@(triton_poi_fused__native_batch_norm_legit_no_training_convolution_relu_5)
        /*0014*/ 	.word	0x00000000


	//----- nvinfo : EIATTR_FRAME_SIZE
	.align		4
.L_5:
        /*0018*/ 	.byte	0x04, 0x11
        /*001a*/ 	.short	(.L_7 - .L_6)
	.align		4
.L_6:
        /*001c*/ 	.word	index@(triton_poi_fused__native_batch_norm_legit_no_training_convolution_relu_5)
        /*0020*/ 	.word	0x00000000


	//----- nvinfo : EIATTR_MIN_STACK_SIZE
	.align		4
.L_7:
        /*0024*/ 	.byte	0x04, 0x12
        /*0026*/ 	.short	(.L_9 - .L_8)
	.align		4
.L_8:
        /*0028*/ 	.word	index@(triton_poi_fused__native_batch_norm_legit_no_training_convolution_relu_5)
        /*002c*/ 	.word	0x00000000
.L_9:


//--------------------- .nv.info.triton_poi_fused__native_batch_norm_legit_no_training_convolution_relu_5 --------------------------
	.section	.nv.info.triton_poi_fused__native_batch_norm_legit_no_training_convolution_relu_5,"",@"SHT_CUDA_INFO"
	.sectionflags	@""
	.align	4


	//----- nvinfo : EIATTR_CUDA_API_VERSION
	.align		4
        /*0000*/ 	.byte	0x04, 0x37
        /*0002*/ 	.short	(.L_11 - .L_10)
.L_10:
        /*0004*/ 	.word	0x0000007c


	//----- nvinfo : EIATTR_KPARAM_INFO
	.align		4
.L_11:
        /*0008*/ 	.byte	0x04, 0x17
        /*000a*/ 	.short	(.L_13 - .L_12)
.L_12:
        /*000c*/ 	.word	0x00000000
        /*0010*/ 	.short	0x0007
        /*0012*/ 	.short	0x0038
        /*0014*/ 	.byte	0x00, 0xf0, 0x11, 0x00


	//----- nvinfo : EIATTR_KPARAM_INFO
	.align		4
.L_13:
        /*0018*/ 	.byte	0x04, 0x17
        /*001a*/ 	.short	(.L_15 - .L_14)
.L_14:
        /*001c*/ 	.word	0x00000000
        /*0020*/ 	.short	0x0006
        /*0022*/ 	.short	0x0030
        /*0024*/ 	.byte	0x00, 0xf4, 0x21, 0x00


	//----- nvinfo : EIATTR_KPARAM_INFO
	.align		4
.L_15:
        /*0028*/ 	.byte	0x04, 0x17
        /*002a*/ 	.short	(.L_17 - .L_16)
.L_16:
        /*002c*/ 	.word	0x00000000
        /*0030*/ 	.short	0x0005
        /*0032*/ 	.short	0x0028
        /*0034*/ 	.byte	0x00, 0xf4, 0x21, 0x00


	//----- nvinfo : EIATTR_KPARAM_INFO
	.align		4
.L_17:
        /*0038*/ 	.byte	0x04, 0x17
        /*003a*/ 	.short	(.L_19 - .L_18)
.L_18:
        /*003c*/ 	.word	0x00000000
        /*0040*/ 	.short	0x0004
        /*0042*/ 	.short	0x0020
        /*0044*/ 	.byte	0x00, 0xf4, 0x21, 0x00


	//----- nvinfo : EIATTR_KPARAM_INFO
	.align		4
.L_19:
        /*0048*/ 	.byte	0x04, 0x17
        /*004a*/ 	.short	(.L_21 - .L_20)
.L_20:
        /*004c*/ 	.word	0x00000000
        /*0050*/ 	.short	0x0003
        /*0052*/ 	.short	0x0018
        /*0054*/ 	.byte	0x00, 0xf4, 0x21, 0x00


	//----- nvinfo : EIATTR_KPARAM_INFO
	.align		4
.L_21:
        /*0058*/ 	.byte	0x04, 0x17
        /*005a*/ 	.short	(.L_23 - .L_22)
.L_22:
        /*005c*/ 	.word	0x00000000
        /*0060*/ 	.short	0x0002
        /*0062*/ 	.short	0x0010
        /*0064*/ 	.byte	0x00, 0xf4, 0x21, 0x00


	//----- nvinfo : EIATTR_KPARAM_INFO
	.align		4
.L_23:
        /*0068*/ 	.byte	0x04, 0x17
        /*006a*/ 	.short	(.L_25 - .L_24)
.L_24:
        /*006c*/ 	.word	0x00000000
        /*0070*/ 	.short	0x0001
        /*0072*/ 	.short	0x0008
        /*0074*/ 	.byte	0x00, 0xf4, 0x21, 0x00


	//----- nvinfo : EIATTR_KPARAM_INFO
	.align		4
.L_25:
        /*0078*/ 	.byte	0x04, 0x17
        /*007a*/ 	.short	(.L_27 - .L_26)
.L_26:
        /*007c*/ 	.word	0x00000000
        /*0080*/ 	.short	0x0000
        /*0082*/ 	.short	0x0000
        /*0084*/ 	.byte	0x00, 0xf4, 0x21, 0x00


	//----- nvinfo : EIATTR_SPARSE_MMA_MASK
	.align		4
.L_27:
        /*0088*/ 	.byte	0x03, 0x50
        /*008a*/ 	.short	0x0000


	//----- nvinfo : EIATTR_MAXREG_COUNT
	.align		4
        /*008c*/ 	.byte	0x03, 0x1b
        /*008e*/ 	.short	0x00ff


	//----- nvinfo : EIATTR_EXIT_INSTR_OFFSETS
	.align		4
        /*0090*/ 	.byte	0x04, 0x1c
        /*0092*/ 	.short	(.L_29 - .L_28)


	//   ....[0]....
.L_28:
        /*0094*/ 	.word	0x000007d0


	//----- nvinfo : EIATTR_REQNTID
	.align		4
.L_29:
        /*0098*/ 	.byte	0x04, 0x10
        /*009a*/ 	.short	(.L_31 - .L_30)
.L_30:
        /*009c*/ 	.word	0x00000080
        /*00a0*/ 	.word	0x00000001
        /*00a4*/ 	.word	0x00000001


	//----- nvinfo : EIATTR_CBANK_PARAM_SIZE
	.align		4
.L_31:
        /*00a8*/ 	.byte	0x03, 0x19
        /*00aa*/ 	.short	0x003c


	//----- nvinfo : EIATTR_PARAM_CBANK
	.align		4
        /*00ac*/ 	.byte	0x04, 0x0a
        /*00ae*/ 	.short	(.L_33 - .L_32)
	.align		4
.L_32:
        /*00b0*/ 	.word	index@(.nv.constant0.triton_poi_fused__native_batch_norm_legit_no_training_convolution_relu_5)
        /*00b4*/ 	.short	0x0210
        /*00b6*/ 	.short	0x003c


	//----- nvinfo : EIATTR_SW_WAR
	.align		4
.L_33:
        /*00b8*/ 	.byte	0x04, 0x36
        /*00ba*/ 	.short	(.L_35 - .L_34)
.L_34:
        /*00bc*/ 	.word	0x00000008
.L_35:


//--------------------- .nv.callgraph             --------------------------
	.section	.nv.callgraph,"",@"SHT_CUDA_CALLGRAPH"
	.align	4
	.sectionentsize	8
	.align		4
        /*0000*/ 	.word	0x00000000
	.align		4
        /*0004*/ 	.word	0xffffffff
	.align		4
        /*0008*/ 	.word	0x00000000
	.align		4
        /*000c*/ 	.word	0xfffffffe
	.align		4
        /*0010*/ 	.word	0x00000000
	.align		4
        /*0014*/ 	.word	0xfffffffd
	.align		4
        /*0018*/ 	.word	0x00000000
	.align		4
        /*001c*/ 	.word	0xfffffffc


//--------------------- .nv.constant4             --------------------------
	.section	.nv.constant4,"a",@progbits
	.align	8
	.align		8
.nv.constant4:
        /*0000*/ 	.dword	_$_str
	.align		8
        /*0008*/ 	.dword	_$_str_$_2


//--------------------- .text.triton_poi_fused__native_batch_norm_legit_no_training_convolution_relu_5 --------------------------
	.section	.text.triton_poi_fused__native_batch_norm_legit_no_training_convolution_relu_5,"ax",@progbits
	.align	128
        .global         triton_poi_fused__native_batch_norm_legit_no_training_convolution_relu_5
        .type           triton_poi_fused__native_batch_norm_legit_no_training_convolution_relu_5,@function
        .size           triton_poi_fused__native_batch_norm_legit_no_training_convolution_relu_5,(.L_x_1 - triton_poi_fused__native_batch_norm_legit_no_training_convolution_relu_5)
        .other          triton_poi_fused__native_batch_norm_legit_no_training_convolution_relu_5,@"STO_CUDA_ENTRY STV_DEFAULT"
triton_poi_fused__native_batch_norm_legit_no_training_convolution_relu_5:
.text.triton_poi_fused__native_batch_norm_legit_no_training_convolution_relu_5:
[----:B------:R-:W-:Y:S01]  /*0000*/  LDC R1, c[0x0][0x28] ;  /* 0x00000a00ff017b82 */ /* 0x000fe20000000800 */
[----:B------:R-:W1:Y:S01]  /*0010*/  S2R R0, SR_TID.X ;  /* 0x0000000000007919 */ /* 0x000e620000002100 */
[----:B------:R-:W-:-:S06]  /*0020*/  ULDC.64 UR4, c[0x0][0x208] ;  /* 0x0000820000047ab9 */ /* 0x000fcc0000000a00 */
[----:B------:R-:W2:Y:S01]  /*0030*/  LDC.64 R28, c[0x0][0x218] ;  /* 0x00008600ff1c7b82 */ /* 0x000ea20000000a00 */
[----:B------:R-:W3:Y:S07]  /*0040*/  S2R R5, SR_CTAID.X ;  /* 0x0000000000057919 */ /* 0x000eee0000002500 */
[----:B------:R-:W4:Y:S08]  /*0050*/  LDC.64 R26, c[0x0][0x220] ;  /* 0x00008800ff1a7b82 */ /* 0x000f300000000a00 */
[----:B------:R-:W5:Y:S01]  /*0060*/  LDC.64 R22, c[0x0][0x230] ;  /* 0x00008c00ff167b82 */ /* 0x000f620000000a00 */
[----:B-1----:R-:W-:-:S02]  /*0070*/  SHF.L.U32 R0, R0, 0x2, RZ ;  /* 0x0000000200007819 */ /* 0x002fc400000006ff */
[----:B---3--:R-:W-:Y:S02]  /*0080*/  SHF.R.S32.HI R3, RZ, 0x15, R5 ;  /* 0x00000015ff037819 */ /* 0x008fe40000011405 */
[----:B------:R-:W-:Y:S02]  /*0090*/  LOP3.LUT R0, R0, 0x1fc, RZ, 0xc0, !PT ;  /* 0x000001fc00007812 */ /* 0x000fe400078ec0ff */
[----:B------:R-:W-:Y:S02]  /*00a0*/  SGXT R3, R3, 0x1 ;  /* 0x000000010303781a */ /* 0x000fe40000000200 */
[----:B------:R-:W-:Y:S02]  /*00b0*/  LEA R0, R5, R0, 0xa ;  /* 0x0000000005007211 */ /* 0x000fe400078e50ff */
[----:B------:R-:W1:Y:S02]  /*00c0*/  LDC.64 R4, c[0x0][0x228] ;  /* 0x00008a00ff047b82 */ /* 0x000e640000000a00 */
[----:B------:R-:W-:-:S04]  /*00d0*/  LEA.HI R3, R3, R0, RZ, 0x6 ;  /* 0x0000000003037211 */ /* 0x000fc800078f30ff */
[----:B------:R-:W-:Y:S02]  /*00e0*/  SHF.R.S32.HI R9, RZ, 0x6, R3 ;  /* 0x00000006ff097819 */ /* 0x000fe40000011403 */
[----:B------:R-:W-:-:S03]  /*00f0*/  IADD3 R3, R3, 0x200, RZ ;  /* 0x0000020003037810 */ /* 0x000fc60007ffe0ff */
[----:B------:R-:W-:Y:S01]  /*0100*/  IMAD.HI R2, R9, 0x2aaaaaab, RZ ;  /* 0x2aaaaaab09027827 */ /* 0x000fe200078e02ff */
[----:B------:R-:W-:-:S04]  /*0110*/  SHF.R.S32.HI R3, RZ, 0x6, R3 ;  /* 0x00000006ff037819 */ /* 0x000fc80000011403 */
[----:B------:R-:W-:Y:S01]  /*0120*/  SHF.R.U32.HI R7, RZ, 0x1f, R2 ;  /* 0x0000001fff077819 */ /* 0x000fe20000011602 */
[----:B------:R-:W-:-:S03]  /*0130*/  IMAD.HI R6, R3, 0x2aaaaaab, RZ ;  /* 0x2aaaaaab03067827 */ /* 0x000fc600078e02ff */
[----:B------:R-:W-:Y:S02]  /*0140*/  LEA.HI R2, R2, R7, RZ, 0x1a ;  /* 0x0000000702027211 */ /* 0x000fe400078fd0ff */
[----:B------:R-:W-:-:S03]  /*0150*/  SHF.R.U32.HI R7, RZ, 0x1f, R6 ;  /* 0x0000001fff077819 */ /* 0x000fc60000011606 */
[----:B------:R-:W-:Y:S01]  /*0160*/  IMAD R9, R2, -0x180, R9 ;  /* 0xfffffe8002097824 */ /* 0x000fe200078e0209 */
[----:B------:R-:W-:-:S03]  /*0170*/  LEA.HI R6, R6, R7, RZ, 0x1a ;  /* 0x0000000706067211 */ /* 0x000fc600078fd0ff */
[----:B-1----:R-:W-:-:S04]  /*0180*/  IMAD.WIDE R12, R9, 0x4, R4 ;  /* 0x00000004090c7825 */ /* 0x002fc800078e0204 */
[----:B------:R-:W-:Y:S01]  /*0190*/  IMAD R3, R6, -0x180, R3 ;  /* 0xfffffe8006037824 */ /* 0x000fe200078e0203 */
[----:B------:R-:W3:Y:S01]  /*01a0*/  LDG.E.EL R21, desc[UR4][R12.64] ;  /* 0x000000040c157981 */ /* 0x000ee2000c2e1900 */
[----:B------:R-:W1:Y:S02]  /*01b0*/  LDC.64 R6, c[0x0][0x210] ;  /* 0x00008400ff067b82 */ /* 0x000e640000000a00 */
[----:B------:R-:W-:-:S06]  /*01c0*/  IMAD.WIDE R24, R3, 0x4, R4 ;  /* 0x0000000403187825 */ /* 0x000fcc00078e0204 */
[----:B------:R-:W3:Y:S01]  /*01d0*/  LDG.E.EL R24, desc[UR4][R24.64] ;  /* 0x0000000418187981 */ /* 0x000ee2000c2e1900 */
[----:B------:R-:W5:Y:S01]  /*01e0*/  LDC.64 R4, c[0x0][0x238] ;  /* 0x00008e00ff047b82 */ /* 0x000f620000000a00 */
[----:B--2---:R-:W-:-:S05]  /*01f0*/  IMAD.WIDE R10, R9, 0x4, R28 ;  /* 0x00000004090a7825 */ /* 0x004fca00078e021c */
[----:B------:R4:W2:Y:S01]  /*0200*/  LDG.E.EL R19, desc[UR4][R10.64] ;  /* 0x000000040a137981 */ /* 0x0008a2000c2e1900 */
[----:B01----:R-:W-:-:S04]  /*0210*/  IMAD.WIDE R6, R0, 0x4, R6 ;  /* 0x0000000400067825 */ /* 0x003fc800078e0206 */
[C---:B----4-:R-:W-:Y:S01]  /*0220*/  IMAD.WIDE R10, R9.reuse, 0x4, R26 ;  /* 0x00000004090a7825 */ /* 0x050fe200078e021a */
[----:B------:R-:W2:Y:S04]  /*0230*/  LDG.E.128 R12, desc[UR4][R6.64] ;  /* 0x00000004060c7981 */ /* 0x000ea8000c1e1d00 */
[----:B------:R-:W4:Y:S01]  /*0240*/  LDG.E.EL R18, desc[UR4][R10.64] ;  /* 0x000000040a127981 */ /* 0x000f22000c2e1900 */
[----:B-----5:R-:W-:-:S04]  /*0250*/  IMAD.WIDE R16, R9, 0x4, R22 ;  /* 0x0000000409107825 */ /* 0x020fc800078e0216 */
[----:B------:R-:W-:Y:S02]  /*0260*/  IMAD.WIDE R8, R9, 0x4, R4 ;  /* 0x0000000409087825 */ /* 0x000fe400078e0204 */
[----:B------:R-:W5:Y:S02]  /*0270*/  LDG.E.EL R17, desc[UR4][R16.64] ;  /* 0x0000000410117981 */ /* 0x000f64000c2e1900 */
[C---:B------:R-:W-:Y:S02]  /*0280*/  IMAD.WIDE R28, R3.reuse, 0x4, R28 ;  /* 0x00000004031c7825 */ /* 0x040fe400078e021c */
[----:B------:R-:W5:Y:S02]  /*0290*/  LDG.E.EL R20, desc[UR4][R8.64] ;  /* 0x0000000408147981 */ /* 0x000f64000c2e1900 */
[C---:B------:R-:W-:Y:S02]  /*02a0*/  IMAD.WIDE R26, R3.reuse, 0x4, R26 ;  /* 0x00000004031a7825 */ /* 0x040fe400078e021a */
[----:B------:R0:W5:Y:S04]  /*02b0*/  LDG.E.EL R16, desc[UR4][R28.64] ;  /* 0x000000041c107981 */ /* 0x000168000c2e1900 */
[----:B------:R-:W5:Y:S01]  /*02c0*/  LDG.E.128 R8, desc[UR4][R6.64+0x800] ;  /* 0x0008000406087981 */ /* 0x000f62000c1e1d00 */
[----:B------:R-:W-:-:S03]  /*02d0*/  IMAD.WIDE R4, R3, 0x4, R4 ;  /* 0x0000000403047825 */ /* 0x000fc600078e0204 */
[----:B------:R-:W5:Y:S01]  /*02e0*/  LDG.E.EL R2, desc[UR4][R26.64] ;  /* 0x000000041a027981 */ /* 0x000f62000c2e1900 */
[----:B------:R-:W-:-:S03]  /*02f0*/  IMAD.WIDE R22, R3, 0x4, R22 ;  /* 0x0000000403167825 */ /* 0x000fc600078e0216 */
[----:B------:R-:W5:Y:S04]  /*0300*/  LDG.E.EL R4, desc[UR4][R4.64] ;  /* 0x0000000404047981 */ /* 0x000f68000c2e1900 */
[----:B------:R1:W5:Y:S01]  /*0310*/  LDG.E.EL R3, desc[UR4][R22.64] ;  /* 0x0000000416037981 */ /* 0x000362000c2e1900 */
[----:B---3--:R-:W-:-:S04]  /*0320*/  FADD R21, R21, 9.9999999747524270788e-07 ;  /* 0x358637bd15157421 */ /* 0x008fc80000000000 */
[----:B------:R-:W3:Y:S01]  /*0330*/  MUFU.SQRT R25, R21 ;  /* 0x0000001500197308 */ /* 0x000ee20000002000 */
[----:B------:R-:W-:-:S07]  /*0340*/  FADD R24, R24, 9.9999999747524270788e-07 ;  /* 0x358637bd18187421 */ /* 0x000fce0000000000 */
[----:B0-----:R-:W0:Y:S01]  /*0350*/  MUFU.SQRT R28, R24 ;  /* 0x00000018001c7308 */ /* 0x001e220000002000 */
[C---:B---3--:R-:W-:Y:S02]  /*0360*/  FSETP.GT.AND P0, PT, R25.reuse, 8.50705917302346158658e+37, PT ;  /* 0x7e8000001900780b */ /* 0x048fe40003f04000 */
[----:B------:R-:W-:Y:S02]  /*0370*/  FSETP.GEU.AND P2, PT, R25, 1.175494350822287508e-38, PT ;  /* 0x008000001900780b */ /* 0x000fe40003f4e000 */
[C---:B0-----:R-:W-:Y:S02]  /*0380*/  FSETP.GT.AND P1, PT, R28.reuse, 8.50705917302346158658e+37, PT ;  /* 0x7e8000001c00780b */ /* 0x041fe40003f24000 */
[----:B------:R-:W-:-:S07]  /*0390*/  FSETP.GEU.AND P3, PT, R28, 1.175494350822287508e-38, PT ;  /* 0x008000001c00780b */ /* 0x000fce0003f6e000 */
[----:B------:R-:W-:Y:S01]  /*03a0*/  @P0 FMUL R25, R25, 0.25 ;  /* 0x3e80000019190820 */ /* 0x000fe20000400000 */
[----:B------:R-:W-:-:S03]  /*03b0*/  HFMA2.MMA R24, -RZ, RZ, 1.625, 0 ;  /* 0x3e800000ff187435 */ /* 0x000fc600000001ff */
[----:B------:R-:W-:Y:S01]  /*03c0*/  @!P2 FMUL R25, R25, 16777216 ;  /* 0x4b8000001919a820 */ /* 0x000fe20000400000 */
[----:B------:R-:W-:-:S04]  /*03d0*/  @P1 FMUL R28, R28, 0.25 ;  /* 0x3e8000001c1c1820 */ /* 0x000fc80000400000 */
[----:B------:R-:W-:Y:S01]  /*03e0*/  @!P3 FMUL R28, R28, 16777216 ;  /* 0x4b8000001c1cb820 */ /* 0x000fe20000400000 */
[----:B------:R-:W0:Y:S01]  /*03f0*/  MUFU.RCP R25, R25 ;  /* 0x0000001900197308 */ /* 0x000e220000001000 */
[----:B-1----:R-:W-:-:S07]  /*0400*/  FSEL R22, R24, 1, P0 ;  /* 0x3f80000018167808 */ /* 0x002fce0000000000 */
[----:B------:R1:W3:Y:S01]  /*0410*/  MUFU.RCP R5, R28 ;  /* 0x0000001c00057308 */ /* 0x0002e20000001000 */
[----:B------:R-:W-:Y:S01]  /*0420*/  FSEL R24, R24, 1, P1 ;  /* 0x3f80000018187808 */ /* 0x000fe20000800000 */
[----:B------:R-:W-:Y:S01]  /*0430*/  @!P2 FMUL R22, R22, 16777216 ;  /* 0x4b8000001616a820 */ /* 0x000fe20000400000 */
[--C-:B--2---:R-:W-:Y:S01]  /*0440*/  FADD R13, R13, R19.reuse ;  /* 0x000000130d0d7221 */ /* 0x104fe20000000000 */
[--C-:B------:R-:W-:Y:S01]  /*0450*/  FADD R12, R12, R19.reuse ;  /* 0x000000130c0c7221 */ /* 0x100fe20000000000 */
[--C-:B------:R-:W-:Y:S01]  /*0460*/  FADD R14, R14, R19.reuse ;  /* 0x000000130e0e7221 */ /* 0x100fe20000000000 */
[----:B------:R-:W-:Y:S01]  /*0470*/  @!P3 FMUL R24, R24, 16777216 ;  /* 0x4b8000001818b820 */ /* 0x000fe20000400000 */
[----:B------:R-:W-:Y:S01]  /*0480*/  FADD R15, R15, R19 ;  /* 0x000000130f0f7221 */ /* 0x000fe20000000000 */
[----:B0-----:R-:W-:Y:S01]  /*0490*/  FMUL R21, R25, R22 ;  /* 0x0000001619157220 */ /* 0x001fe20000400000 */
[C---:B----4-:R-:W-:Y:S01]  /*04a0*/  FADD R22, -R18.reuse, R12 ;  /* 0x0000000c12167221 */ /* 0x050fe20000000100 */
[C---:B------:R-:W-:Y:S01]  /*04b0*/  FADD R26, -R18.reuse, R14 ;  /* 0x0000000e121a7221 */ /* 0x040fe20000000100 */
[C---:B-1----:R-:W-:Y:S01]  /*04c0*/  FADD R28, -R18.reuse, R15 ;  /* 0x0000000f121c7221 */ /* 0x042fe20000000100 */
[----:B---3--:R-:W-:Y:S01]  /*04d0*/  FMUL R5, R5, R24 ;  /* 0x0000001805057220 */ /* 0x008fe20000400000 */
[----:B------:R-:W-:-:S02]  /*04e0*/  FADD R24, -R18, R13 ;  /* 0x0000000d12187221 */ /* 0x000fc40000000100 */
[----:B------:R-:W0:Y:S01]  /*04f0*/  LDC.64 R18, c[0x0][0x240] ;  /* 0x00009000ff127b82 */ /* 0x000e220000000a00 */
[C---:B------:R-:W-:Y:S01]  /*0500*/  FMUL R27, R21.reuse, R22 ;  /* 0x00000016151b7220 */ /* 0x040fe20000400000 */
[C---:B------:R-:W-:Y:S01]  /*0510*/  FMUL R24, R21.reuse, R24 ;  /* 0x0000001815187220 */ /* 0x040fe20000400000 */
[C---:B------:R-:W-:Y:S01]  /*0520*/  FMUL R23, R21.reuse, R26 ;  /* 0x0000001a15177220 */ /* 0x040fe20000400000 */
[----:B------:R-:W-:Y:S01]  /*0530*/  FMUL R25, R21, R28 ;  /* 0x0000001c15197220 */ /* 0x000fe20000400000 */
[--C-:B-----5:R-:W-:Y:S01]  /*0540*/  FADD R9, R9, R16.reuse ;  /* 0x0000001009097221 */ /* 0x120fe20000000000 */
[--C-:B------:R-:W-:Y:S01]  /*0550*/  FADD R8, R8, R16.reuse ;  /* 0x0000001008087221 */ /* 0x100fe20000000000 */
[--C-:B------:R-:W-:Y:S01]  /*0560*/  FADD R10, R10, R16.reuse ;  /* 0x000000100a0a7221 */ /* 0x100fe20000000000 */
[----:B------:R-:W-:Y:S01]  /*0570*/  FADD R11, R11, R16 ;  /* 0x000000100b0b7221 */ /* 0x000fe20000000000 */
[C-C-:B------:R-:W-:Y:S01]  /*0580*/  FFMA R22, R17.reuse, R24, R20.reuse ;  /* 0x0000001811167223 */ /* 0x140fe20000000014 */
[C-C-:B------:R-:W-:Y:S01]  /*0590*/  FFMA R21, R17.reuse, R27, R20.reuse ;  /* 0x0000001b11157223 */ /* 0x140fe20000000014 */
[C-C-:B------:R-:W-:Y:S01]  /*05a0*/  FFMA R23, R17.reuse, R23, R20.reuse ;  /* 0x0000001711177223 */ /* 0x140fe20000000014 */
[----:B------:R-:W-:Y:S01]  /*05b0*/  FFMA R17, R17, R25, R20 ;  /* 0x0000001911117223 */ /* 0x000fe20000000014 */
[C---:B------:R-:W-:Y:S01]  /*05c0*/  FADD R20, -R2.reuse, R9 ;  /* 0x0000000902147221 */ /* 0x040fe20000000100 */
[C---:B------:R-:W-:Y:S01]  /*05d0*/  FADD R16, -R2.reuse, R8 ;  /* 0x0000000802107221 */ /* 0x040fe20000000100 */
[C---:B------:R-:W-:Y:S01]  /*05e0*/  FADD R24, -R2.reuse, R10 ;  /* 0x0000000a02187221 */ /* 0x040fe20000000100 */
[----:B------:R-:W-:Y:S01]  /*05f0*/  FADD R2, -R2, R11 ;  /* 0x0000000b02027221 */ /* 0x000fe20000000100 */
[C---:B------:R-:W-:Y:S01]  /*0600*/  FMUL R20, R5.reuse, R20 ;  /* 0x0000001405147220 */ /* 0x040fe20000400000 */
[C---:B------:R-:W-:Y:S01]  /*0610*/  FMUL R29, R5.reuse, R16 ;  /* 0x00000010051d7220 */ /* 0x040fe20000400000 */
[C---:B------:R-:W-:Y:S01]  /*0620*/  FMUL R27, R5.reuse, R24 ;  /* 0x00000018051b7220 */ /* 0x040fe20000400000 */
[----:B------:R-:W-:Y:S01]  /*0630*/  FMUL R25, R5, R2 ;  /* 0x0000000205197220 */ /* 0x000fe20000400000 */
[C-C-:B------:R-:W-:Y:S01]  /*0640*/  FFMA R5, R3.reuse, R20, R4.reuse ;  /* 0x0000001403057223 */ /* 0x140fe20000000004 */
[C-C-:B------:R-:W-:Y:S01]  /*0650*/  FFMA R20, R3.reuse, R29, R4.reuse ;  /* 0x0000001d03147223 */ /* 0x140fe20000000004 */
[C-C-:B------:R-:W-:Y:S01]  /*0660*/  FFMA R24, R3.reuse, R27, R4.reuse ;  /* 0x0000001b03187223 */ /* 0x140fe20000000004 */
[----:B------:R-:W-:Y:S01]  /*0670*/  FFMA R25, R3, R25, R4 ;  /* 0x0000001903197223 */ /* 0x000fe20000000004 */
[----:B------:R-:W-:Y:S01]  /*0680*/  FSETP.GEU.AND P6, PT, R17, RZ, PT ;  /* 0x000000ff1100720b */ /* 0x000fe20003fce000 */
[----:B0-----:R-:W-:Y:S01]  /*0690*/  IMAD.WIDE R2, R0, 0x4, R18 ;  /* 0x0000000400027825 */ /* 0x001fe200078e0212 */
[----:B------:R-:W-:-:S02]  /*06a0*/  FSETP.GEU.AND P0, PT, R23, RZ, PT ;  /* 0x000000ff1700720b */ /* 0x000fc40003f0e000 */
[----:B------:R-:W-:Y:S02]  /*06b0*/  FSETP.GEU.AND P1, PT, R22, RZ, PT ;  /* 0x000000ff1600720b */ /* 0x000fe40003f2e000 */
[----:B------:R-:W-:Y:S02]  /*06c0*/  FSETP.GEU.AND P2, PT, R21, RZ, PT ;  /* 0x000000ff1500720b */ /* 0x000fe40003f4e000 */
[----:B------:R-:W-:Y:S02]  /*06d0*/  SEL R19, R17, RZ, P6 ;  /* 0x000000ff11137207 */ /* 0x000fe40003000000 */
[----:B------:R-:W-:Y:S02]  /*06e0*/  FSETP.GEU.AND P3, PT, R25, RZ, PT ;  /* 0x000000ff1900720b */ /* 0x000fe40003f6e000 */
[----:B------:R-:W-:Y:S02]  /*06f0*/  FSETP.GEU.AND P4, PT, R24, RZ, PT ;  /* 0x000000ff1800720b */ /* 0x000fe40003f8e000 */
[----:B------:R-:W-:-:S02]  /*0700*/  FSETP.GEU.AND P5, PT, R5, RZ, PT ;  /* 0x000000ff0500720b */ /* 0x000fc40003fae000 */
[----:B------:R-:W-:Y:S02]  /*0710*/  FSETP.GEU.AND P6, PT, R20, RZ, PT ;  /* 0x000000ff1400720b */ /* 0x000fe40003fce000 */
[----:B------:R-:W-:Y:S02]  /*0720*/  SEL R18, R23, RZ, P0 ;  /* 0x000000ff17127207 */ /* 0x000fe40000000000 */
[----:B------:R-:W-:Y:S02]  /*0730*/  SEL R17, R22, RZ, P1 ;  /* 0x000000ff16117207 */ /* 0x000fe40000800000 */
[----:B------:R-:W-:Y:S02]  /*0740*/  SEL R16, R21, RZ, P2 ;  /* 0x000000ff15107207 */ /* 0x000fe40001000000 */
[----:B------:R-:W-:Y:S02]  /*0750*/  SEL R23, R25, RZ, P3 ;  /* 0x000000ff19177207 */ /* 0x000fe40001800000 */
[----:B------:R-:W-:-:S02]  /*0760*/  SEL R22, R24, RZ, P4 ;  /* 0x000000ff18167207 */ /* 0x000fc40002000000 */
[----:B------:R-:W-:Y:S02]  /*0770*/  SEL R21, R5, RZ, P5 ;  /* 0x000000ff05157207 */ /* 0x000fe40002800000 */
[----:B------:R-:W-:Y:S01]  /*0780*/  SEL R20, R20, RZ, P6 ;  /* 0x000000ff14147207 */ /* 0x000fe20003000000 */
[----:B------:R-:W-:Y:S04]  /*0790*/  STG.E.128 desc[UR4][R6.64], R12 ;  /* 0x0000000c06007986 */ /* 0x000fe8000c101d04 */
[----:B------:R-:W-:Y:S04]  /*07a0*/  STG.E.128 desc[UR4][R6.64+0x800], R8 ;  /* 0x0008000806007986 */ /* 0x000fe8000c101d04 */
[----:B------:R-:W-:Y:S04]  /*07b0*/  STG.E.128 desc[UR4][R2.64], R16 ;  /* 0x0000001002007986 */ /* 0x000fe8000c101d04 */
[----:B------:R-:W-:Y:S01]  /*07c0*/  STG.E.128 desc[UR4][R2.64+0x800], R20 ;  /* 0x0008001402007986 */ /* 0x000fe2000c101d04 */
[----:B------:R-:W-:Y:S05]  /*07d0*/  EXIT ;  /* 0x000000000000794d */ /* 0x000fea0003800000 */
.L_x_0:
[----:B------:R-:W-:-:S00]  /*07e0*/  BRA `(.L_x_0) ;  /* 0xfffffffc00fc7947 */ /* 0x000fc0000383ffff */
[----:B------:R-:W-:-:S00]  /*07f0*/  NOP ;  /* 0x0000000000007918 */ /* 0x000fc00000000000 */
        /* <DEDUP_REMOVED lines=8> */
.L_x_1:


//--------------------- .nv.global.init           --------------------------
	.section	.nv.global.init,"aw",@progbits
.nv.global.init:
	.type		_$_str,@object
	.size		_$_str,(_$_str_$_2 - _$_str)
_$_str:
        /*0000*/ 	.byte	0x5f, 0x5f, 0x43, 0x55, 0x44, 0x41, 0x5f, 0x46, 0x54, 0x5a, 0x00
	.type		_$_str_$_2,@object
	.size		_$_str_$_2,(.L_1 - _$_str_$_2)
_$_str_$_2:
        /*000b*/ 	.byte	0x5f, 0x5f, 0x43, 0x55, 0x44, 0x41, 0x5f, 0x50, 0x52, 0x45, 0x43, 0x5f, 0x53, 0x51, 0x52, 0x54
        /*001b*/ 	.byte	0x00
.L_1:


//--------------------- .nv.constant0.triton_poi_fused__native_batch_norm_legit_no_training_convolution_relu_5 --------------------------
	.section	.nv.constant0.triton_poi_fused__native_batch_norm_legit_no_training_convolution_relu_5,"a",@progbits
	.sectionflags	@""
	.align	4
.nv.constant0.triton_poi_fused__native_batch_norm_legit_no_training_convolution_relu_5:
	.zero		588
